	.headerflags	@"EF_CUDA_TEXMODE_UNIFIED EF_CUDA_64BIT_ADDRESS EF_CUDA_ACCELERATORS EF_CUDA_SM90 EF_CUDA_VIRTUAL_SM(EF_CUDA_SM90)"
	.elftype	@"ET_EXEC"


//--------------------- .nv.info                  --------------------------
	.section	.nv.info,"",@"SHT_CUDA_INFO"
	.align	4


	//----- nvinfo : EIATTR_REGCOUNT
	.align		4
        /*0000*/ 	.byte	0x04, 0x2f
        /*0002*/ 	.short	(.L_1 - .L_0)
	.align		4
.L_0:
        /*0004*/ 	.word	index@(triton_poi_fused_add_clone_mul_5)
        /*0008*/ 	.word	0x00000020


	//----- nvinfo : EIATTR_MIN_STACK_SIZE
	.align		4
.L_1:
        /*000c*/ 	.byte	0x04, 0x12
        /*000e*/ 	.short	(.L_3 - .L_2)
	.align		4
.L_2:
        /*0010*/ 	.word	index@(triton_poi_fused_add_clone_mul_5)
        /*0014*/ 	.word	0x00000000


	//----- nvinfo : EIATTR_FRAME_SIZE
	.align		4
.L_3:
        /*0018*/ 	.byte	0x04, 0x11
        /*001a*/ 	.short	(.L_5 - .L_4)
	.align		4
.L_4:
        /*001c*/ 	.word	index@(triton_poi_fused_add_clone_mul_5)
        /*0020*/ 	.word	0x00000000


	//----- nvinfo : EIATTR_MIN_STACK_SIZE
	.align		4
.L_5:
        /*0024*/ 	.byte	0x04, 0x12
        /*0026*/ 	.short	(.L_7 - .L_6)
	.align		4
.L_6:
        /*0028*/ 	.word	index@(triton_poi_fused_add_clone_mul_5)
        /*002c*/ 	.word	0x00000000
.L_7:


//--------------------- .nv.info.triton_poi_fused_add_clone_mul_5 --------------------------
	.section	.nv.info.triton_poi_fused_add_clone_mul_5,"",@"SHT_CUDA_INFO"
	.sectionflags	@""
	.align	4


	//----- nvinfo : EIATTR_CUDA_API_VERSION
	.align		4
        /*0000*/ 	.byte	0x04, 0x37
        /*0002*/ 	.short	(.L_9 - .L_8)
.L_8:
        /*0004*/ 	.word	0x0000007c


	//----- nvinfo : EIATTR_KPARAM_INFO
	.align		4
.L_9:
        /*0008*/ 	.byte	0x04, 0x17
        /*000a*/ 	.short	(.L_11 - .L_10)
.L_10:
        /*000c*/ 	.word	0x00000000
        /*0010*/ 	.short	0x0006
        /*0012*/ 	.short	0x002c
        /*0014*/ 	.byte	0x00, 0xf0, 0x11, 0x00


	//----- nvinfo : EIATTR_KPARAM_INFO
	.align		4
.L_11:
        /*0018*/ 	.byte	0x04, 0x17
        /*001a*/ 	.short	(.L_13 - .L_12)
.L_12:
        /*001c*/ 	.word	0x00000000
        /*0020*/ 	.short	0x0005
        /*0022*/ 	.short	0x0028
        /*0024*/ 	.byte	0x00, 0xf0, 0x11, 0x00


	//----- nvinfo : EIATTR_KPARAM_INFO
	.align		4
.L_13:
        /*0028*/ 	.byte	0x04, 0x17
        /*002a*/ 	.short	(.L_15 - .L_14)
.L_14:
        /*002c*/ 	.word	0x00000000
        /*0030*/ 	.short	0x0004
        /*0032*/ 	.short	0x0020
        /*0034*/ 	.byte	0x00, 0xf4, 0x21, 0x00


	//----- nvinfo : EIATTR_KPARAM_INFO
	.align		4
.L_15:
        /*0038*/ 	.byte	0x04, 0x17
        /*003a*/ 	.short	(.L_17 - .L_16)
.L_16:
        /*003c*/ 	.word	0x00000000
        /*0040*/ 	.short	0x0003
        /*0042*/ 	.short	0x0018
        /*0044*/ 	.byte	0x00, 0xf4, 0x21, 0x00


	//----- nvinfo : EIATTR_KPARAM_INFO
	.align		4
.L_17:
        /*0048*/ 	.byte	0x04, 0x17
        /*004a*/ 	.short	(.L_19 - .L_18)
.L_18:
        /*004c*/ 	.word	0x00000000
        /*0050*/ 	.short	0x0002
        /*0052*/ 	.short	0x0010
        /*0054*/ 	.byte	0x00, 0xf4, 0x21, 0x00


	//----- nvinfo : EIATTR_KPARAM_INFO
	.align		4
.L_19:
        /*0058*/ 	.byte	0x04, 0x17
        /*005a*/ 	.short	(.L_21 - .L_20)
.L_20:
        /*005c*/ 	.word	0x00000000
        /*0060*/ 	.short	0x0001
        /*0062*/ 	.short	0x0008
        /*0064*/ 	.byte	0x00, 0xf4, 0x21, 0x00


	//----- nvinfo : EIATTR_KPARAM_INFO
	.align		4
.L_21:
        /*0068*/ 	.byte	0x04, 0x17
        /*006a*/ 	.short	(.L_23 - .L_22)
.L_22:
        /*006c*/ 	.word	0x00000000
        /*0070*/ 	.short	0x0000
        /*0072*/ 	.short	0x0000
        /*0074*/ 	.byte	0x00, 0xf4, 0x21, 0x00


	//----- nvinfo : EIATTR_SPARSE_MMA_MASK
	.align		4
.L_23:
        /*0078*/ 	.byte	0x03, 0x50
        /*007a*/ 	.short	0x0000


	//----- nvinfo : EIATTR_MAXREG_COUNT
	.align		4
        /*007c*/ 	.byte	0x03, 0x1b
        /*007e*/ 	.short	0x00ff


	//----- nvinfo : EIATTR_EXIT_INSTR_OFFSETS
	.align		4
        /*0080*/ 	.byte	0x04, 0x1c
        /*0082*/ 	.short	(.L_25 - .L_24)


	//   ....[0]....
.L_24:
        /*0084*/ 	.word	0x00000cd0


	//   ....[1]....
        /*0088*/ 	.word	0x00000cf0


	//----- nvinfo : EIATTR_REQNTID
	.align		4
.L_25:
        /*008c*/ 	.byte	0x04, 0x10
        /*008e*/ 	.short	(.L_27 - .L_26)
.L_26:
        /*0090*/ 	.word	0x00000080
        /*0094*/ 	.word	0x00000001
        /*0098*/ 	.word	0x00000001


	//----- nvinfo : EIATTR_CBANK_PARAM_SIZE
	.align		4
.L_27:
        /*009c*/ 	.byte	0x03, 0x19
        /*009e*/ 	.short	0x0030


	//----- nvinfo : EIATTR_PARAM_CBANK
	.align		4
        /*00a0*/ 	.byte	0x04, 0x0a
        /*00a2*/ 	.short	(.L_29 - .L_28)
	.align		4
.L_28:
        /*00a4*/ 	.word	index@(.nv.constant0.triton_poi_fused_add_clone_mul_5)
        /*00a8*/ 	.short	0x0210
        /*00aa*/ 	.short	0x0030


	//----- nvinfo : EIATTR_SW_WAR
	.align		4
.L_29:
        /*00ac*/ 	.byte	0x04, 0x36
        /*00ae*/ 	.short	(.L_31 - .L_30)
.L_30:
        /*00b0*/ 	.word	0x00000008
.L_31:


//--------------------- .nv.callgraph             --------------------------
	.section	.nv.callgraph,"",@"SHT_CUDA_CALLGRAPH"
	.align	4
	.sectionentsize	8
	.align		4
        /*0000*/ 	.word	0x00000000
	.align		4
        /*0004*/ 	.word	0xffffffff
	.align		4
        /*0008*/ 	.word	0x00000000
	.align		4
        /*000c*/ 	.word	0xfffffffe
	.align		4
        /*0010*/ 	.word	0x00000000
	.align		4
        /*0014*/ 	.word	0xfffffffd
	.align		4
        /*0018*/ 	.word	0x00000000
	.align		4
        /*001c*/ 	.word	0xfffffffc


//--------------------- .text.triton_poi_fused_add_clone_mul_5 --------------------------
	.section	.text.triton_poi_fused_add_clone_mul_5,"ax",@progbits
	.sectionflags	@"SHF_BARRIERS=1"
	.align	128
        .global         triton_poi_fused_add_clone_mul_5
        .type           triton_poi_fused_add_clone_mul_5,@function
        .size           triton_poi_fused_add_clone_mul_5,(.L_x_1 - triton_poi_fused_add_clone_mul_5)
        .other          triton_poi_fused_add_clone_mul_5,@"STO_CUDA_ENTRY STV_DEFAULT"
triton_poi_fused_add_clone_mul_5:
.text.triton_poi_fused_add_clone_mul_5:
[----:B------:R-:W0:Y:S01]  /*0000*/  LDC R1, c[0x0][0x28] ;  /* 0x00000a00ff017b82 */ /* 0x000e220000000800 */
[----:B------:R-:W1:Y:S07]  /*0010*/  S2R R5, SR_TID.X ;  /* 0x0000000000057919 */ /* 0x000e6e0000002100 */
[----:B------:R-:W2:Y:S01]  /*0020*/  S2UR UR4, SR_CTAID.X ;  /* 0x00000000000479c3 */ /* 0x000ea20000002500 */
[----:B------:R-:W-:Y:S01]  /*0030*/  CS2R R22, SRZ ;  /* 0x0000000000167805 */ /* 0x000fe2000001ff00 */
[----:B------:R-:W-:Y:S01]  /*0040*/  ULDC.64 UR6, c[0x0][0x208] ;  /* 0x0000820000067ab9 */ /* 0x000fe20000000a00 */
[----:B------:R-:W3:Y:S05]  /*0050*/  S2R R10, SR_CTAID.Y ;  /* 0x00000000000a7919 */ /* 0x000eea0000002600 */
[----:B------:R-:W4:Y:S08]  /*0060*/  LDC.64 R8, c[0x0][0x210] ;  /* 0x00008400ff087b82 */ /* 0x000f300000000a00 */
[----:B------:R-:W5:Y:S01]  /*0070*/  S2UR UR5, SR_CgaCtaId ;  /* 0x00000000000579c3 */ /* 0x000f620000008800 */
[----:B--2---:R-:W-:-:S07]  /*0080*/  USHF.L.U32 UR4, UR4, 0x2, URZ ;  /* 0x0000000204047899 */ /* 0x004fce000800063f */
[----:B------:R-:W2:Y:S01]  /*0090*/  LDC.64 R14, c[0x0][0x218] ;  /* 0x00008600ff0e7b82 */ /* 0x000ea20000000a00 */
[----:B-1----:R-:W-:Y:S01]  /*00a0*/  IMAD.SHL.U32 R3, R5, 0x2, RZ ;  /* 0x0000000205037824 */ /* 0x002fe200078e00ff */
[----:B------:R-:W-:Y:S02]  /*00b0*/  SHF.R.U32.HI R4, RZ, 0x5, R5 ;  /* 0x00000005ff047819 */ /* 0x000fe40000011605 */
[----:B---3--:R-:W-:-:S04]  /*00c0*/  SHF.L.U32 R0, R10, 0x6, RZ ;  /* 0x000000060a007819 */ /* 0x008fc800000006ff */
[----:B------:R-:W-:-:S04]  /*00d0*/  LOP3.LUT R2, R0, 0x3e, R3, 0xf8, !PT ;  /* 0x0000003e00027812 */ /* 0x000fc800078ef803 */
[----:B------:R-:W-:-:S04]  /*00e0*/  SHF.R.S32.HI R7, RZ, 0x1f, R2 ;  /* 0x0000001fff077819 */ /* 0x000fc80000011402 */
[----:B------:R-:W-:Y:S02]  /*00f0*/  LEA.HI R6, R7, R2, RZ, 0x4 ;  /* 0x0000000207067211 */ /* 0x000fe400078f20ff */
[----:B------:R-:W-:Y:S02]  /*0100*/  SGXT.U32 R7, R4, 0x2 ;  /* 0x000000020407781a */ /* 0x000fe40000000000 */
[C---:B------:R-:W-:Y:S01]  /*0110*/  LOP3.LUT R11, R6.reuse, 0xfffffff0, RZ, 0xc0, !PT ;  /* 0xfffffff0060b7812 */ /* 0x040fe200078ec0ff */
[----:B------:R-:W-:Y:S01]  /*0120*/  IMAD.SHL.U32 R6, R6, 0x4, RZ ;  /* 0x0000000406067824 */ /* 0x000fe200078e00ff */
[----:B------:R-:W-:Y:S02]  /*0130*/  LOP3.LUT R4, R7, UR4, RZ, 0xfc, !PT ;  /* 0x0000000407047c12 */ /* 0x000fe4000f8efcff */
[----:B------:R-:W-:Y:S02]  /*0140*/  IADD3 R11, R2, -R11, RZ ;  /* 0x8000000b020b7210 */ /* 0x000fe40007ffe0ff */
[----:B------:R-:W-:-:S02]  /*0150*/  ISETP.GE.AND P1, PT, R4, 0x4, PT ;  /* 0x000000040400780c */ /* 0x000fc40003f26270 */
[----:B------:R-:W-:Y:S02]  /*0160*/  LEA R11, R4, R11, 0x4 ;  /* 0x0000000b040b7211 */ /* 0x000fe400078e20ff */
[----:B------:R-:W-:Y:S02]  /*0170*/  LOP3.LUT R6, R6, 0xffffffc0, RZ, 0xc0, !PT ;  /* 0xffffffc006067812 */ /* 0x000fe400078ec0ff */
[----:B------:R-:W-:-:S03]  /*0180*/  ISETP.LT.AND P1, PT, R2, 0x40, !P1 ;  /* 0x000000400200780c */ /* 0x000fc60004f21270 */
[----:B------:R-:W-:-:S04]  /*0190*/  IMAD.IADD R21, R11, 0x1, R6 ;  /* 0x000000010b157824 */ /* 0x000fc800078e0206 */
[----:B----4-:R-:W-:-:S06]  /*01a0*/  IMAD.WIDE R8, R21, 0x4, R8 ;  /* 0x0000000415087825 */ /* 0x010fcc00078e0208 */
[----:B------:R1:W3:Y:S01]  /*01b0*/  @P1 LDG.E.EL.64 R22, desc[UR6][R8.64] ;  /* 0x0000000608161981 */ /* 0x0002e2000c2e1b00 */
[--C-:B------:R-:W-:Y:S02]  /*01c0*/  SHF.R.U32.HI R6, RZ, 0x1, R5.reuse ;  /* 0x00000001ff067819 */ /* 0x100fe40000011605 */
[----:B------:R-:W-:Y:S02]  /*01d0*/  SHF.R.U32.HI R13, RZ, 0x1, R5 ;  /* 0x00000001ff0d7819 */ /* 0x000fe40000011605 */
[----:B------:R-:W-:-:S04]  /*01e0*/  SGXT.U32 R6, R6, 0x4 ;  /* 0x000000040606781a */ /* 0x000fc80000000000 */
[----:B------:R-:W-:-:S04]  /*01f0*/  LOP3.LUT R2, R6, 0x10, R13, 0xf8, !PT ;  /* 0x0000001006027812 */ /* 0x000fc800078ef80d */
[----:B------:R-:W-:Y:S02]  /*0200*/  LOP3.LUT R25, R2, 0x20, R13, 0xf8, !PT ;  /* 0x0000002002197812 */ /* 0x000fe400078ef80d */
[----:B------:R-:W-:Y:S02]  /*0210*/  SHF.R.S32.HI R2, RZ, 0x19, R10 ;  /* 0x00000019ff027819 */ /* 0x000fe4000001140a */
[----:B------:R-:W-:Y:S02]  /*0220*/  CS2R R10, SRZ ;  /* 0x00000000000a7805 */ /* 0x000fe4000001ff00 */
[----:B------:R-:W-:Y:S02]  /*0230*/  LOP3.LUT R25, R25, R0, RZ, 0xfc, !PT ;  /* 0x0000000019197212 */ /* 0x000fe400078efcff */
[----:B------:R-:W-:Y:S02]  /*0240*/  SGXT R2, R2, 0x1 ;  /* 0x000000010202781a */ /* 0x000fe40000000200 */
[----:B------:R-:W-:-:S02]  /*0250*/  LOP3.LUT R0, R5, 0x1, RZ, 0xc0, !PT ;  /* 0x0000000105007812 */ /* 0x000fc400078ec0ff */
[----:B------:R-:W-:Y:S02]  /*0260*/  LEA.HI R2, R2, R25, RZ, 0x4 ;  /* 0x0000001902027211 */ /* 0x000fe400078f20ff */
[----:B------:R-:W-:Y:S01]  /*0270*/  LEA R12, R0, UR4, 0x1 ;  /* 0x00000004000c7c11 */ /* 0x000fe2000f8e08ff */
[----:B------:R-:W-:Y:S01]  /*0280*/  UMOV UR4, 0x400 ;  /* 0x0000040000047882 */ /* 0x000fe20000000000 */
[----:B-1----:R-:W-:Y:S01]  /*0290*/  SHF.R.S32.HI R9, RZ, 0x4, R2 ;  /* 0x00000004ff097819 */ /* 0x002fe20000011402 */
[----:B-----5:R-:W-:Y:S01]  /*02a0*/  UPRMT UR4, UR5, 0x654, UR4 ;  /* 0x0000065405047896 */ /* 0x020fe20008000004 */
[----:B------:R-:W-:Y:S02]  /*02b0*/  SHF.L.U32 R2, R5, 0x3, RZ ;  /* 0x0000000305027819 */ /* 0x000fe400000006ff */
[----:B------:R-:W-:Y:S01]  /*02c0*/  ISETP.GE.AND P0, PT, R12, 0x4, PT ;  /* 0x000000040c00780c */ /* 0x000fe20003f06270 */
[----:B------:R-:W-:Y:S01]  /*02d0*/  IMAD R9, R9, 0x4, R12 ;  /* 0x0000000409097824 */ /* 0x000fe200078e020c */
[----:B------:R-:W-:-:S02]  /*02e0*/  LOP3.LUT R4, R2, 0xf8, RZ, 0xc0, !PT ;  /* 0x000000f802047812 */ /* 0x000fc400078ec0ff */
[----:B------:R-:W-:Y:S01]  /*02f0*/  LOP3.LUT R8, R7, 0xf8, R2, 0xf8, !PT ;  /* 0x000000f807087812 */ /* 0x000fe200078ef802 */
[----:B------:R-:W-:Y:S01]  /*0300*/  IMAD R20, R9, 0x3, RZ ;  /* 0x0000000309147824 */ /* 0x000fe200078e02ff */
[----:B------:R-:W-:Y:S01]  /*0310*/  IADD3 R7, R4, UR4, RZ ;  /* 0x0000000404077c10 */ /* 0x000fe2000fffe0ff */
[----:B------:R-:W-:Y:S01]  /*0320*/  HFMA2.MMA R4, -RZ, RZ, 0, 0 ;  /* 0x00000000ff047435 */ /* 0x000fe200000001ff */
[----:B------:R-:W-:Y:S01]  /*0330*/  ISETP.LT.AND P0, PT, R25, 0x40, !P0 ;  /* 0x000000401900780c */ /* 0x000fe20004701270 */
[----:B------:R-:W-:Y:S01]  /*0340*/  VIADD R29, R20, 0x3 ;  /* 0x00000003141d7836 */ /* 0x000fe20000000000 */
[----:B------:R-:W-:Y:S01]  /*0350*/  IADD3 R27, R20, 0x4, RZ ;  /* 0x00000004141b7810 */ /* 0x000fe20007ffe0ff */
[----:B------:R-:W-:Y:S02]  /*0360*/  IMAD R8, R8, 0x4, R7 ;  /* 0x0000000408087824 */ /* 0x000fe400078e0207 */
[----:B--2---:R-:W-:-:S04]  /*0370*/  IMAD.WIDE R28, R29, 0x4, R14 ;  /* 0x000000041d1c7825 */ /* 0x004fc800078e020e */
[----:B------:R-:W-:-:S04]  /*0380*/  IMAD.WIDE R26, R27, 0x4, R14 ;  /* 0x000000041b1a7825 */ /* 0x000fc800078e020e */
[----:B------:R-:W-:Y:S02]  /*0390*/  IMAD.MOV.U32 R7, RZ, RZ, RZ ;  /* 0x000000ffff077224 */ /* 0x000fe400078e00ff */
[----:B------:R-:W-:Y:S01]  /*03a0*/  IMAD.WIDE R16, R20, 0x4, R14 ;  /* 0x0000000414107825 */ /* 0x000fe200078e020e */
[----:B------:R-:W-:-:S03]  /*03b0*/  MOV R9, RZ ;  /* 0x000000ff00097202 */ /* 0x000fc60000000f00 */
[----:B------:R-:W-:-:S04]  /*03c0*/  VIADD R19, R20, 0x5 ;  /* 0x0000000514137836 */ /* 0x000fc80000000000 */
[----:B------:R-:W-:-:S04]  /*03d0*/  IMAD.WIDE R18, R19, 0x4, R14 ;  /* 0x0000000413127825 */ /* 0x000fc800078e020e */
[----:B------:R-:W-:Y:S01]  /*03e0*/  IMAD.MOV.U32 R24, RZ, RZ, RZ ;  /* 0x000000ffff187224 */ /* 0x000fe200078e00ff */
[----:B---3--:R-:W-:Y:S04]  /*03f0*/  STS [R8], R22 ;  /* 0x0000001608007388 */ /* 0x008fe80000000800 */
[----:B------:R1:W-:Y:S01]  /*0400*/  STS [R8+0x14], R23 ;  /* 0x0000141708007388 */ /* 0x0003e20000000800 */
[----:B------:R-:W-:Y:S01]  /*0410*/  BAR.SYNC.DEFER_BLOCKING 0x0 ;  /* 0x0000000000007b1d */ /* 0x000fe20000010000 */
[----:B-1----:R-:W-:-:S05]  /*0420*/  IADD3 R23, R20, 0x2, RZ ;  /* 0x0000000214177810 */ /* 0x002fca0007ffe0ff */
[----:B------:R-:W2:Y:S04]  /*0430*/  @P0 LDG.E.EL R4, desc[UR6][R28.64] ;  /* 0x000000061c040981 */ /* 0x000ea8000c2e1900 */
[----:B------:R1:W3:Y:S04]  /*0440*/  @P0 LDG.E.EL R11, desc[UR6][R26.64] ;  /* 0x000000061a0b0981 */ /* 0x0002e8000c2e1900 */
[----:B------:R-:W4:Y:S04]  /*0450*/  @P0 LDG.E.EL R7, desc[UR6][R16.64] ;  /* 0x0000000610070981 */ /* 0x000f28000c2e1900 */
[----:B------:R5:W4:Y:S01]  /*0460*/  @P0 LDG.E.EL R10, desc[UR6][R16.64+0x4] ;  /* 0x00000406100a0981 */ /* 0x000b22000c2e1900 */
[----:B-1----:R-:W-:-:S03]  /*0470*/  IMAD.WIDE R26, R23, 0x4, R14 ;  /* 0x00000004171a7825 */ /* 0x002fc600078e020e */
[----:B------:R1:W4:Y:S01]  /*0480*/  @P0 LDG.E.EL R9, desc[UR6][R18.64] ;  /* 0x0000000612090981 */ /* 0x000322000c2e1900 */
[----:B------:R-:W1:Y:S03]  /*0490*/  LDC.64 R22, c[0x0][0x220] ;  /* 0x00008800ff167b82 */ /* 0x000e660000000a00 */
[----:B------:R-:W4:Y:S05]  /*04a0*/  @P0 LDG.E.EL R24, desc[UR6][R26.64] ;  /* 0x000000061a180981 */ /* 0x000f2a000c2e1900 */
[----:B-----5:R-:W5:Y:S01]  /*04b0*/  LDC.64 R16, c[0x0][0x228] ;  /* 0x00008a00ff107b82 */ /* 0x020f620000000a00 */
[----:B01----:R-:W-:Y:S01]  /*04c0*/  IMAD.WIDE R22, R21, 0x4, R22 ;  /* 0x0000000415167825 */ /* 0x003fe200078e0216 */
[----:B------:R-:W-:-:S06]  /*04d0*/  CS2R R20, SRZ ;  /* 0x0000000000147805 */ /* 0x000fcc000001ff00 */
[----:B------:R-:W4:Y:S01]  /*04e0*/  @P1 LDG.E.EL.64 R20, desc[UR6][R22.64] ;  /* 0x0000000616141981 */ /* 0x000f22000c2e1b00 */
[----:B------:R-:W-:Y:S02]  /*04f0*/  LEA R25, R25, R12, 0x2 ;  /* 0x0000000c19197211 */ /* 0x000fe400078e10ff */
[----:B------:R-:W-:-:S03]  /*0500*/  CS2R R14, SRZ ;  /* 0x00000000000e7805 */ /* 0x000fc6000001ff00 */
[----:B-----5:R-:W-:-:S05]  /*0510*/  IMAD.WIDE R16, R25, 0x4, R16 ;  /* 0x0000000419107825 */ /* 0x020fca00078e0210 */
[----:B------:R0:W5:Y:S01]  /*0520*/  @P0 LDG.E.EL.64 R14, desc[UR6][R16.64] ;  /* 0x00000006100e0981 */ /* 0x000162000c2e1b00 */
[----:B------:R-:W-:Y:S02]  /*0530*/  SHF.R.U32.HI R5, RZ, 0x2, R5 ;  /* 0x00000002ff057819 */ /* 0x000fe40000011605 */
[C---:B--2---:R-:W-:Y:S02]  /*0540*/  FSETP.NAN.AND P2, PT, R4.reuse, R4, PT ;  /* 0x000000040400720b */ /* 0x044fe40003f48000 */
[----:B---3--:R-:W-:-:S04]  /*0550*/  FSETP.GT.AND P1, PT, R4, R11, PT ;  /* 0x0000000b0400720b */ /* 0x008fc80003f24000 */
[C---:B------:R-:W-:Y:S02]  /*0560*/  FSEL R19, R4.reuse, R11, P1 ;  /* 0x0000000b04137208 */ /* 0x040fe40000800000 */
[CC--:B----4-:R-:W-:Y:S02]  /*0570*/  FSETP.GT.AND P1, PT, R7.reuse, R10.reuse, PT ;  /* 0x0000000a0700720b */ /* 0x0d0fe40003f24000 */
[----:B------:R-:W-:Y:S02]  /*0580*/  FSEL R12, R4, R19, P2 ;  /* 0x00000013040c7208 */ /* 0x000fe40001000000 */
[C---:B------:R-:W-:Y:S02]  /*0590*/  FSETP.NAN.AND P2, PT, R7.reuse, R7, PT ;  /* 0x000000070700720b */ /* 0x040fe40003f48000 */
[----:B------:R-:W-:Y:S02]  /*05a0*/  FSEL R18, R7, R10, P1 ;  /* 0x0000000a07127208 */ /* 0x000fe40000800000 */
[----:B------:R-:W-:-:S02]  /*05b0*/  FSETP.GT.AND P3, PT, R12, R9, PT ;  /* 0x000000090c00720b */ /* 0x000fc40003f64000 */
[----:B------:R-:W-:Y:S02]  /*05c0*/  FSEL R19, R7, R18, P2 ;  /* 0x0000001207137208 */ /* 0x000fe40001000000 */
[----:B------:R-:W-:Y:S02]  /*05d0*/  FSETP.NAN.AND P2, PT, R12, R12, PT ;  /* 0x0000000c0c00720b */ /* 0x000fe40003f48000 */
[----:B------:R-:W-:-:S07]  /*05e0*/  FSETP.GT.AND P1, PT, R19, R24, PT ;  /* 0x000000181300720b */ /* 0x000fce0003f24000 */
[----:B------:R-:W-:Y:S02]  /*05f0*/  @!P3 FSEL R12, R12, R9, P2 ;  /* 0x000000090c0cb208 */ /* 0x000fe40001000000 */
[----:B------:R-:W-:-:S03]  /*0600*/  FSETP.NAN.AND P2, PT, R19, R19, PT ;  /* 0x000000131300720b */ /* 0x000fc60003f48000 */
[C---:B------:R-:W-:Y:S01]  /*0610*/  FADD R4, -R12.reuse, R4 ;  /* 0x000000040c047221 */ /* 0x040fe20000000100 */
[----:B------:R-:W-:Y:S01]  /*0620*/  @!P1 FSEL R19, R19, R24, P2 ;  /* 0x0000001813139208 */ /* 0x000fe20001000000 */
[C---:B------:R-:W-:Y:S01]  /*0630*/  FADD R11, -R12.reuse, R11 ;  /* 0x0000000b0c0b7221 */ /* 0x040fe20000000100 */
[----:B------:R-:W-:Y:S01]  /*0640*/  FADD R12, -R12, R9 ;  /* 0x000000090c0c7221 */ /* 0x000fe20000000100 */
[----:B------:R-:W-:Y:S02]  /*0650*/  FMUL R4, R4, 1.4426950216293334961 ;  /* 0x3fb8aa3b04047820 */ /* 0x000fe40000400000 */
[C---:B------:R-:W-:Y:S01]  /*0660*/  FADD R7, -R19.reuse, R7 ;  /* 0x0000000713077221 */ /* 0x040fe20000000100 */
[----:B------:R-:W-:Y:S01]  /*0670*/  FADD R10, -R19, R10 ;  /* 0x0000000a130a7221 */ /* 0x000fe20000000100 */
[----:B0-----:R-:W-:Y:S01]  /*0680*/  FMUL R16, R11, 1.4426950216293334961 ;  /* 0x3fb8aa3b0b107820 */ /* 0x001fe20000400000 */
[----:B------:R-:W-:Y:S01]  /*0690*/  FADD R19, -R19, R24 ;  /* 0x0000001813137221 */ /* 0x000fe20000000100 */
[----:B------:R-:W-:Y:S01]  /*06a0*/  FMUL R17, R7, 1.4426950216293334961 ;  /* 0x3fb8aa3b07117820 */ /* 0x000fe20000400000 */
[----:B------:R-:W-:Y:S01]  /*06b0*/  FMUL R18, R10, 1.4426950216293334961 ;  /* 0x3fb8aa3b0a127820 */ /* 0x000fe20000400000 */
[----:B------:R-:W-:Y:S01]  /*06c0*/  FMUL R24, R12, 1.4426950216293334961 ;  /* 0x3fb8aa3b0c187820 */ /* 0x000fe20000400000 */
[----:B------:R-:W-:Y:S01]  /*06d0*/  FSETP.GEU.AND P2, PT, R4, -126, PT ;  /* 0xc2fc00000400780b */ /* 0x000fe20003f4e000 */
[----:B------:R-:W-:Y:S01]  /*06e0*/  FMUL R23, R19, 1.4426950216293334961 ;  /* 0x3fb8aa3b13177820 */ /* 0x000fe20000400000 */
[----:B------:R-:W-:-:S02]  /*06f0*/  FSETP.GEU.AND P4, PT, R16, -126, PT ;  /* 0xc2fc00001000780b */ /* 0x000fc40003f8e000 */
[----:B------:R-:W-:Y:S02]  /*0700*/  FSETP.GEU.AND P1, PT, R17, -126, PT ;  /* 0xc2fc00001100780b */ /* 0x000fe40003f2e000 */
[----:B------:R-:W-:Y:S02]  /*0710*/  FSETP.GEU.AND P3, PT, R18, -126, PT ;  /* 0xc2fc00001200780b */ /* 0x000fe40003f6e000 */
[----:B------:R-:W-:Y:S02]  /*0720*/  FSETP.GEU.AND P6, PT, R24, -126, PT ;  /* 0xc2fc00001800780b */ /* 0x000fe40003fce000 */
[----:B------:R-:W-:Y:S02]  /*0730*/  FSETP.GEU.AND P5, PT, R23, -126, PT ;  /* 0xc2fc00001700780b */ /* 0x000fe40003fae000 */
[----:B------:R-:W-:Y:S01]  /*0740*/  LOP3.LUT R19, R2, 0x3f8, RZ, 0xc0, !PT ;  /* 0x000003f802137812 */ /* 0x000fe200078ec0ff */
[----:B------:R-:W-:Y:S02]  /*0750*/  @!P2 FMUL R4, R4, 0.5 ;  /* 0x3f0000000404a820 */ /* 0x000fe40000400000 */
[----:B------:R-:W-:-:S02]  /*0760*/  @!P4 FMUL R16, R16, 0.5 ;  /* 0x3f0000001010c820 */ /* 0x000fc40000400000 */
[----:B------:R-:W-:Y:S01]  /*0770*/  @!P1 FMUL R17, R17, 0.5 ;  /* 0x3f00000011119820 */ /* 0x000fe20000400000 */
[----:B------:R-:W0:Y:S01]  /*0780*/  MUFU.EX2 R10, R4 ;  /* 0x00000004000a7308 */ /* 0x000e220000000800 */
[----:B------:R-:W-:Y:S02]  /*0790*/  @!P3 FMUL R18, R18, 0.5 ;  /* 0x3f0000001212b820 */ /* 0x000fe40000400000 */
[----:B------:R-:W-:Y:S02]  /*07a0*/  @!P6 FMUL R24, R24, 0.5 ;  /* 0x3f0000001818e820 */ /* 0x000fe40000400000 */
[----:B------:R-:W-:-:S03]  /*07b0*/  @!P5 FMUL R23, R23, 0.5 ;  /* 0x3f0000001717d820 */ /* 0x000fc60000400000 */
[----:B------:R1:W2:Y:S01]  /*07c0*/  MUFU.EX2 R9, R16 ;  /* 0x0000001000097308 */ /* 0x0002a20000000800 */
[----:B0-----:R-:W-:-:S07]  /*07d0*/  @!P2 FMUL R10, R10, R10 ;  /* 0x0000000a0a0aa220 */ /* 0x001fce0000400000 */
[----:B------:R0:W3:Y:S01]  /*07e0*/  MUFU.EX2 R11, R17 ;  /* 0x00000011000b7308 */ /* 0x0000e20000000800 */
[----:B-1----:R-:W-:-:S04]  /*07f0*/  LOP3.LUT R16, R3, 0xfc, RZ, 0xc0, !PT ;  /* 0x000000fc03107812 */ /* 0x002fc800078ec0ff */
[----:B------:R-:W-:Y:S01]  /*0800*/  IADD3 R2, R19, UR4, R16 ;  /* 0x0000000413027c10 */ /* 0x000fe2000fffe010 */
[----:B--2---:R-:W-:Y:S02]  /*0810*/  @!P4 FMUL R9, R9, R9 ;  /* 0x000000090909c220 */ /* 0x004fe40000400000 */
[----:B------:R1:W2:Y:S02]  /*0820*/  MUFU.EX2 R12, R18 ;  /* 0x00000012000c7308 */ /* 0x0002a40000000800 */
[----:B0-----:R-:W0:Y:S01]  /*0830*/  LDS R17, [R2+0x4] ;  /* 0x0000040002117984 */ /* 0x001e220000000800 */
[----:B------:R-:W-:Y:S01]  /*0840*/  FADD R3, R10, R9 ;  /* 0x000000090a037221 */ /* 0x000fe20000000000 */
[----:B---3--:R-:W-:-:S04]  /*0850*/  @!P1 FMUL R11, R11, R11 ;  /* 0x0000000b0b0b9220 */ /* 0x008fc80000400000 */
[----:B------:R3:W4:Y:S01]  /*0860*/  MUFU.EX2 R4, R24 ;  /* 0x0000001800047308 */ /* 0x0007220000000800 */
[----:B-1----:R-:W1:Y:S01]  /*0870*/  LDS R18, [R2] ;  /* 0x0000000002127984 */ /* 0x002e620000000800 */
[----:B--2---:R-:W-:-:S06]  /*0880*/  @!P3 FMUL R12, R12, R12 ;  /* 0x0000000c0c0cb220 */ /* 0x004fcc0000400000 */
[----:B------:R2:W5:Y:S01]  /*0890*/  MUFU.EX2 R7, R23 ;  /* 0x0000001700077308 */ /* 0x0005620000000800 */
[----:B---3--:R-:W-:Y:S01]  /*08a0*/  LOP3.LUT R24, R5, 0x18, RZ, 0xc0, !PT ;  /* 0x0000001805187812 */ /* 0x008fe200078ec0ff */
[----:B------:R-:W-:Y:S01]  /*08b0*/  FADD R22, R11, R12 ;  /* 0x0000000c0b167221 */ /* 0x000fe20000000000 */
[----:B------:R-:W-:Y:S02]  /*08c0*/  LEA R5, R0, UR4, 0x4 ;  /* 0x0000000400057c11 */ /* 0x000fe4000f8e20ff */
[----:B------:R-:W-:Y:S01]  /*08d0*/  IADD3 R19, R19, UR4, R24 ;  /* 0x0000000413137c10 */ /* 0x000fe2000fffe018 */
[----:B----4-:R-:W-:Y:S01]  /*08e0*/  @!P6 FMUL R4, R4, R4 ;  /* 0x000000040404e220 */ /* 0x010fe20000400000 */
[----:B--2---:R-:W-:Y:S01]  /*08f0*/  IMAD.SHL.U32 R23, R0, 0x80, RZ ;  /* 0x0000008000177824 */ /* 0x004fe200078e00ff */
[----:B------:R-:W-:Y:S02]  /*0900*/  BAR.SYNC.DEFER_BLOCKING 0x0 ;  /* 0x0000000000007b1d */ /* 0x000fe40000010000 */
[----:B------:R-:W-:-:S02]  /*0910*/  FADD R3, R3, R4 ;  /* 0x0000000403037221 */ /* 0x000fc40000000000 */
[----:B------:R-:W-:Y:S01]  /*0920*/  LOP3.LUT R6, R23, R6, RZ, 0xfc, !PT ;  /* 0x0000000617067212 */ /* 0x000fe200078efcff */
[----:B-----5:R-:W-:Y:S02]  /*0930*/  @!P5 FMUL R7, R7, R7 ;  /* 0x000000070707d220 */ /* 0x020fe40000400000 */
[C---:B------:R-:W-:Y:S02]  /*0940*/  FSETP.GT.AND P2, PT, R3.reuse, 8.50705917302346158658e+37, PT ;  /* 0x7e8000000300780b */ /* 0x040fe40003f44000 */
[----:B------:R-:W-:Y:S01]  /*0950*/  FSETP.GEU.AND P4, PT, R3, 1.175494350822287508e-38, PT ;  /* 0x008000000300780b */ /* 0x000fe20003f8e000 */
[----:B------:R-:W-:Y:S01]  /*0960*/  FADD R22, R22, R7 ;  /* 0x0000000716167221 */ /* 0x000fe20000000000 */
[----:B------:R-:W-:Y:S02]  /*0970*/  LOP3.LUT R6, R6, 0x10, R13, 0xf8, !PT ;  /* 0x0000001006067812 */ /* 0x000fe400078ef80d */
[----:B------:R-:W-:Y:S02]  /*0980*/  LEA.HI R23, R23, UR4, RZ, 0x1d ;  /* 0x0000000417177c11 */ /* 0x000fe4000f8fe8ff */
[----:B------:R-:W-:-:S02]  /*0990*/  FSETP.GT.AND P1, PT, R22, 8.50705917302346158658e+37, PT ;  /* 0x7e8000001600780b */ /* 0x000fc40003f24000 */
[----:B------:R-:W-:Y:S02]  /*09a0*/  FSETP.GEU.AND P3, PT, R22, 1.175494350822287508e-38, PT ;  /* 0x008000001600780b */ /* 0x000fe40003f6e000 */
[----:B------:R-:W-:Y:S01]  /*09b0*/  LOP3.LUT R6, R6, 0x20, R13, 0xf8, !PT ;  /* 0x0000002006067812 */ /* 0x000fe200078ef80d */
[----:B------:R-:W-:Y:S01]  /*09c0*/  @P2 FMUL R3, R3, 0.25 ;  /* 0x3e80000003032820 */ /* 0x000fe20000400000 */
[----:B------:R-:W-:Y:S01]  /*09d0*/  @P2 FMUL R10, R10, 0.25 ;  /* 0x3e8000000a0a2820 */ /* 0x000fe20000400000 */
[----:B------:R-:W-:Y:S01]  /*09e0*/  @P2 FMUL R9, R9, 0.25 ;  /* 0x3e80000009092820 */ /* 0x000fe20000400000 */
[----:B------:R-:W-:Y:S01]  /*09f0*/  LEA R5, R6, R5, 0x2 ;  /* 0x0000000506057211 */ /* 0x000fe200078e10ff */
[----:B------:R-:W-:Y:S01]  /*0a00*/  @!P4 FMUL R3, R3, 16777216 ;  /* 0x4b8000000303c820 */ /* 0x000fe20000400000 */
[----:B------:R-:W-:Y:S01]  /*0a10*/  @!P4 FMUL R10, R10, 16777216 ;  /* 0x4b8000000a0ac820 */ /* 0x000fe20000400000 */
[----:B------:R-:W-:Y:S01]  /*0a20*/  LEA R6, R6, R23, 0x2 ;  /* 0x0000001706067211 */ /* 0x000fe200078e10ff */
[----:B------:R-:W-:Y:S01]  /*0a30*/  @!P4 FMUL R9, R9, 16777216 ;  /* 0x4b8000000909c820 */ /* 0x000fe20000400000 */
[----:B------:R-:W-:Y:S01]  /*0a40*/  @P1 FMUL R22, R22, 0.25 ;  /* 0x3e80000016161820 */ /* 0x000fe20000400000 */
[----:B------:R-:W-:Y:S01]  /*0a50*/  @P1 FMUL R11, R11, 0.25 ;  /* 0x3e8000000b0b1820 */ /* 0x000fe20000400000 */
[----:B------:R-:W2:Y:S01]  /*0a60*/  MUFU.RCP R3, R3 ;  /* 0x0000000300037308 */ /* 0x000ea20000001000 */
[----:B------:R-:W-:Y:S01]  /*0a70*/  @P1 FMUL R12, R12, 0.25 ;  /* 0x3e8000000c0c1820 */ /* 0x000fe20000400000 */
[----:B------:R-:W-:Y:S01]  /*0a80*/  @!P3 FMUL R22, R22, 16777216 ;  /* 0x4b8000001616b820 */ /* 0x000fe20000400000 */
[----:B------:R-:W-:Y:S01]  /*0a90*/  @!P3 FMUL R11, R11, 16777216 ;  /* 0x4b8000000b0bb820 */ /* 0x000fe20000400000 */
[----:B------:R-:W-:Y:S01]  /*0aa0*/  @P1 FMUL R7, R7, 0.25 ;  /* 0x3e80000007071820 */ /* 0x000fe20000400000 */
[----:B------:R-:W-:Y:S01]  /*0ab0*/  @!P3 FMUL R12, R12, 16777216 ;  /* 0x4b8000000c0cb820 */ /* 0x000fe20000400000 */
[----:B------:R-:W-:-:S02]  /*0ac0*/  @P2 FMUL R4, R4, 0.25 ;  /* 0x3e80000004042820 */ /* 0x000fc40000400000 */
[----:B------:R-:W3:Y:S01]  /*0ad0*/  MUFU.RCP R16, R22 ;  /* 0x0000001600107308 */ /* 0x000ee20000001000 */
[----:B------:R-:W-:Y:S01]  /*0ae0*/  @!P3 FMUL R7, R7, 16777216 ;  /* 0x4b8000000707b820 */ /* 0x000fe20000400000 */
[----:B------:R-:W-:Y:S01]  /*0af0*/  @!P4 FMUL R4, R4, 16777216 ;  /* 0x4b8000000404c820 */ /* 0x000fe20000400000 */
[C---:B--2---:R-:W-:Y:S01]  /*0b00*/  FMUL R10, R3.reuse, R10 ;  /* 0x0000000a030a7220 */ /* 0x044fe20000400000 */
[C---:B------:R-:W-:Y:S02]  /*0b10*/  FMUL R9, R3.reuse, R9 ;  /* 0x0000000903097220 */ /* 0x040fe40000400000 */
[----:B------:R-:W-:Y:S01]  /*0b20*/  FMUL R3, R3, R4 ;  /* 0x0000000403037220 */ /* 0x000fe20000400000 */
[----:B0-----:R-:W-:Y:S01]  /*0b30*/  FMUL R17, R17, R10 ;  /* 0x0000000a11117220 */ /* 0x001fe20000400000 */
[C---:B---3--:R-:W-:Y:S01]  /*0b40*/  FMUL R11, R16.reuse, R11 ;  /* 0x0000000b100b7220 */ /* 0x048fe20000400000 */
[C---:B------:R-:W-:Y:S01]  /*0b50*/  FMUL R12, R16.reuse, R12 ;  /* 0x0000000c100c7220 */ /* 0x040fe20000400000 */
[----:B------:R-:W-:-:S02]  /*0b60*/  FMUL R16, R16, R7 ;  /* 0x0000000710107220 */ /* 0x000fc40000400000 */
[----:B-1----:R-:W-:-:S05]  /*0b70*/  FMUL R18, R18, R11 ;  /* 0x0000000b12127220 */ /* 0x002fca0000400000 */
[----:B------:R-:W-:Y:S04]  /*0b80*/  STS [R5], R18 ;  /* 0x0000001205007388 */ /* 0x000fe80000000800 */
[----:B------:R-:W-:Y:S01]  /*0b90*/  STS [R6+0x108], R17 ;  /* 0x0001081106007388 */ /* 0x000fe20000000800 */
[----:B------:R-:W-:Y:S06]  /*0ba0*/  BAR.SYNC.DEFER_BLOCKING 0x0 ;  /* 0x0000000000007b1d */ /* 0x000fec0000010000 */
[----:B------:R-:W-:Y:S02]  /*0bb0*/  LDS.64 R10, [R19] ;  /* 0x00000000130a7984 */ /* 0x000fe40000000a00 */
[----:B------:R-:W-:Y:S06]  /*0bc0*/  BAR.SYNC.DEFER_BLOCKING 0x0 ;  /* 0x0000000000007b1d */ /* 0x000fec0000010000 */
[----:B------:R-:W-:Y:S04]  /*0bd0*/  STS [R5], R12 ;  /* 0x0000000c05007388 */ /* 0x000fe80000000800 */
[----:B------:R-:W-:Y:S01]  /*0be0*/  STS [R6+0x108], R9 ;  /* 0x0001080906007388 */ /* 0x000fe20000000800 */
[----:B------:R-:W-:Y:S06]  /*0bf0*/  BAR.SYNC.DEFER_BLOCKING 0x0 ;  /* 0x0000000000007b1d */ /* 0x000fec0000010000 */
[----:B------:R-:W0:Y:S02]  /*0c00*/  LDS.64 R22, [R19] ;  /* 0x0000000013167984 */ /* 0x000e240000000a00 */
[----:B0-----:R-:W-:Y:S01]  /*0c10*/  FFMA R13, R22, R20, R10 ;  /* 0x00000014160d7223 */ /* 0x001fe2000000000a */
[----:B------:R-:W-:Y:S01]  /*0c20*/  BAR.SYNC.DEFER_BLOCKING 0x0 ;  /* 0x0000000000007b1d */ /* 0x000fe20000010000 */
[----:B------:R-:W-:-:S07]  /*0c30*/  FFMA R21, R23, R21, R11 ;  /* 0x0000001517157223 */ /* 0x000fce000000000b */
[----:B------:R-:W0:Y:S01]  /*0c40*/  LDC.64 R10, c[0x0][0x230] ;  /* 0x00008c00ff0a7b82 */ /* 0x000e220000000a00 */
[----:B------:R-:W-:Y:S04]  /*0c50*/  STS [R8], R13 ;  /* 0x0000000d08007388 */ /* 0x000fe80000000800 */
[----:B------:R-:W-:Y:S01]  /*0c60*/  STS [R8+0x14], R21 ;  /* 0x0000141508007388 */ /* 0x000fe20000000800 */
[----:B0-----:R-:W-:Y:S02]  /*0c70*/  IMAD.WIDE R4, R25, 0x4, R10 ;  /* 0x0000000419047825 */ /* 0x001fe400078e020a */
[----:B------:R-:W-:Y:S06]  /*0c80*/  BAR.SYNC.DEFER_BLOCKING 0x0 ;  /* 0x0000000000007b1d */ /* 0x000fec0000010000 */
[----:B------:R-:W0:Y:S04]  /*0c90*/  LDS R17, [R2] ;  /* 0x0000000002117984 */ /* 0x000e280000000800 */
[----:B------:R-:W1:Y:S01]  /*0ca0*/  LDS R0, [R2+0x4] ;  /* 0x0000040002007984 */ /* 0x000e620000000800 */
[----:B0-----:R-:W-:Y:S01]  /*0cb0*/  FFMA R14, R16, R14, R17 ;  /* 0x0000000e100e7223 */ /* 0x001fe20000000011 */
[----:B-1----:R-:W-:Y:S01]  /*0cc0*/  FFMA R15, R3, R15, R0 ;  /* 0x0000000f030f7223 */ /* 0x002fe20000000000 */
[----:B------:R-:W-:Y:S06]  /*0cd0*/  @!P0 EXIT ;  /* 0x000000000000894d */ /* 0x000fec0003800000 */
[----:B------:R-:W-:Y:S01]  /*0ce0*/  STG.E.64 desc[UR6][R4.64], R14 ;  /* 0x0000000e04007986 */ /* 0x000fe2000c101b06 */
[----:B------:R-:W-:Y:S05]  /*0cf0*/  EXIT ;  /* 0x000000000000794d */ /* 0x000fea0003800000 */
.L_x_0:
[----:B------:R-:W-:-:S00]  /*0d00*/  BRA `(.L_x_0) ;  /* 0xfffffffc00fc7947 */ /* 0x000fc0000383ffff */
[----:B------:R-:W-:-:S00]  /*0d10*/  NOP ;  /* 0x0000000000007918 */ /* 0x000fc00000000000 */
        /* <DEDUP_REMOVED lines=14> */
.L_x_1:


//--------------------- .nv.shared.triton_poi_fused_add_clone_mul_5 --------------------------
	.section	.nv.shared.triton_poi_fused_add_clone_mul_5,"aw",@nobits
	.sectionflags	@""
	.align	16
	.zero		1024


//--------------------- .nv.constant0.triton_poi_fused_add_clone_mul_5 --------------------------
	.section	.nv.constant0.triton_poi_fused_add_clone_mul_5,"a",@progbits
	.sectionflags	@""
	.align	4
.nv.constant0.triton_poi_fused_add_clone_mul_5:
	.zero		576
